//
// Generated by NVIDIA NVVM Compiler
//
// Compiler Build ID: CL-36424714
// Cuda compilation tools, release 13.0, V13.0.88
// Based on NVVM 20.0.0
//

.version 9.0
.target sm_100
.address_size 64

	// .globl	_Z17MatrixAdditionRowPKfS0_Pfi

.visible .entry _Z17MatrixAdditionRowPKfS0_Pfi(
	.param .u64 .ptr .align 1 _Z17MatrixAdditionRowPKfS0_Pfi_param_0,
	.param .u64 .ptr .align 1 _Z17MatrixAdditionRowPKfS0_Pfi_param_1,
	.param .u64 .ptr .align 1 _Z17MatrixAdditionRowPKfS0_Pfi_param_2,
	.param .u32 _Z17MatrixAdditionRowPKfS0_Pfi_param_3
)
{
	.reg .pred 	%p<12>;
	.reg .b32 	%r<37>;
	.reg .b32 	%f<88>;
	.reg .b64 	%rd<26>;

	ld.param.u64 	%rd7, [_Z17MatrixAdditionRowPKfS0_Pfi_param_0];
	ld.param.u64 	%rd8, [_Z17MatrixAdditionRowPKfS0_Pfi_param_1];
	ld.param.u64 	%rd9, [_Z17MatrixAdditionRowPKfS0_Pfi_param_2];
	ld.param.u32 	%r23, [_Z17MatrixAdditionRowPKfS0_Pfi_param_3];
	cvta.to.global.u64 	%rd1, %rd9;
	cvta.to.global.u64 	%rd2, %rd8;
	cvta.to.global.u64 	%rd3, %rd7;
	mov.u32 	%r24, %ctaid.x;
	mov.u32 	%r25, %ntid.x;
	mov.u32 	%r26, %tid.x;
	mad.lo.s32 	%r1, %r24, %r25, %r26;
	setp.ge.s32 	%p1, %r1, %r23;
	setp.lt.s32 	%p2, %r23, 1;
	or.pred  	%p3, %p1, %p2;
	@%p3 bra 	$L__BB0_13;
	mul.lo.s32 	%r2, %r23, %r1;
	and.b32  	%r3, %r23, 15;
	setp.lt.u32 	%p4, %r23, 16;
	mov.b32 	%r33, 0;
	@%p4 bra 	$L__BB0_4;
	and.b32  	%r33, %r23, 2147483632;
	neg.s32 	%r31, %r33;
	add.s64 	%rd4, %rd3, 32;
	add.s64 	%rd5, %rd2, 32;
	add.s64 	%rd6, %rd1, 32;
	mov.u32 	%r30, %r2;
$L__BB0_3:
	.pragma "nounroll";
	mul.wide.s32 	%rd10, %r30, 4;
	add.s64 	%rd11, %rd4, %rd10;
	add.s64 	%rd12, %rd5, %rd10;
	add.s64 	%rd13, %rd6, %rd10;
	ld.global.f32 	%f1, [%rd11+-32];
	ld.global.f32 	%f2, [%rd12+-32];
	add.f32 	%f3, %f1, %f2;
	st.global.f32 	[%rd13+-32], %f3;
	ld.global.f32 	%f4, [%rd11+-28];
	ld.global.f32 	%f5, [%rd12+-28];
	add.f32 	%f6, %f4, %f5;
	st.global.f32 	[%rd13+-28], %f6;
	ld.global.f32 	%f7, [%rd11+-24];
	ld.global.f32 	%f8, [%rd12+-24];
	add.f32 	%f9, %f7, %f8;
	st.global.f32 	[%rd13+-24], %f9;
	ld.global.f32 	%f10, [%rd11+-20];
	ld.global.f32 	%f11, [%rd12+-20];
	add.f32 	%f12, %f10, %f11;
	st.global.f32 	[%rd13+-20], %f12;
	ld.global.f32 	%f13, [%rd11+-16];
	ld.global.f32 	%f14, [%rd12+-16];
	add.f32 	%f15, %f13, %f14;
	st.global.f32 	[%rd13+-16], %f15;
	ld.global.f32 	%f16, [%rd11+-12];
	ld.global.f32 	%f17, [%rd12+-12];
	add.f32 	%f18, %f16, %f17;
	st.global.f32 	[%rd13+-12], %f18;
	ld.global.f32 	%f19, [%rd11+-8];
	ld.global.f32 	%f20, [%rd12+-8];
	add.f32 	%f21, %f19, %f20;
	st.global.f32 	[%rd13+-8], %f21;
	ld.global.f32 	%f22, [%rd11+-4];
	ld.global.f32 	%f23, [%rd12+-4];
	add.f32 	%f24, %f22, %f23;
	st.global.f32 	[%rd13+-4], %f24;
	ld.global.f32 	%f25, [%rd11];
	ld.global.f32 	%f26, [%rd12];
	add.f32 	%f27, %f25, %f26;
	st.global.f32 	[%rd13], %f27;
	ld.global.f32 	%f28, [%rd11+4];
	ld.global.f32 	%f29, [%rd12+4];
	add.f32 	%f30, %f28, %f29;
	st.global.f32 	[%rd13+4], %f30;
	ld.global.f32 	%f31, [%rd11+8];
	ld.global.f32 	%f32, [%rd12+8];
	add.f32 	%f33, %f31, %f32;
	st.global.f32 	[%rd13+8], %f33;
	ld.global.f32 	%f34, [%rd11+12];
	ld.global.f32 	%f35, [%rd12+12];
	add.f32 	%f36, %f34, %f35;
	st.global.f32 	[%rd13+12], %f36;
	ld.global.f32 	%f37, [%rd11+16];
	ld.global.f32 	%f38, [%rd12+16];
	add.f32 	%f39, %f37, %f38;
	st.global.f32 	[%rd13+16], %f39;
	ld.global.f32 	%f40, [%rd11+20];
	ld.global.f32 	%f41, [%rd12+20];
	add.f32 	%f42, %f40, %f41;
	st.global.f32 	[%rd13+20], %f42;
	ld.global.f32 	%f43, [%rd11+24];
	ld.global.f32 	%f44, [%rd12+24];
	add.f32 	%f45, %f43, %f44;
	st.global.f32 	[%rd13+24], %f45;
	ld.global.f32 	%f46, [%rd11+28];
	ld.global.f32 	%f47, [%rd12+28];
	add.f32 	%f48, %f46, %f47;
	st.global.f32 	[%rd13+28], %f48;
	add.s32 	%r31, %r31, 16;
	add.s32 	%r30, %r30, 16;
	setp.ne.s32 	%p5, %r31, 0;
	@%p5 bra 	$L__BB0_3;
$L__BB0_4:
	setp.eq.s32 	%p6, %r3, 0;
	@%p6 bra 	$L__BB0_13;
	and.b32  	%r11, %r23, 7;
	setp.lt.u32 	%p7, %r3, 8;
	@%p7 bra 	$L__BB0_7;
	add.s32 	%r28, %r33, %r2;
	mul.wide.s32 	%rd14, %r28, 4;
	add.s64 	%rd15, %rd3, %rd14;
	ld.global.f32 	%f49, [%rd15];
	add.s64 	%rd16, %rd2, %rd14;
	ld.global.f32 	%f50, [%rd16];
	add.f32 	%f51, %f49, %f50;
	add.s64 	%rd17, %rd1, %rd14;
	st.global.f32 	[%rd17], %f51;
	ld.global.f32 	%f52, [%rd15+4];
	ld.global.f32 	%f53, [%rd16+4];
	add.f32 	%f54, %f52, %f53;
	st.global.f32 	[%rd17+4], %f54;
	ld.global.f32 	%f55, [%rd15+8];
	ld.global.f32 	%f56, [%rd16+8];
	add.f32 	%f57, %f55, %f56;
	st.global.f32 	[%rd17+8], %f57;
	ld.global.f32 	%f58, [%rd15+12];
	ld.global.f32 	%f59, [%rd16+12];
	add.f32 	%f60, %f58, %f59;
	st.global.f32 	[%rd17+12], %f60;
	ld.global.f32 	%f61, [%rd15+16];
	ld.global.f32 	%f62, [%rd16+16];
	add.f32 	%f63, %f61, %f62;
	st.global.f32 	[%rd17+16], %f63;
	ld.global.f32 	%f64, [%rd15+20];
	ld.global.f32 	%f65, [%rd16+20];
	add.f32 	%f66, %f64, %f65;
	st.global.f32 	[%rd17+20], %f66;
	ld.global.f32 	%f67, [%rd15+24];
	ld.global.f32 	%f68, [%rd16+24];
	add.f32 	%f69, %f67, %f68;
	st.global.f32 	[%rd17+24], %f69;
	ld.global.f32 	%f70, [%rd15+28];
	ld.global.f32 	%f71, [%rd16+28];
	add.f32 	%f72, %f70, %f71;
	st.global.f32 	[%rd17+28], %f72;
	add.s32 	%r33, %r33, 8;
$L__BB0_7:
	setp.eq.s32 	%p8, %r11, 0;
	@%p8 bra 	$L__BB0_13;
	and.b32  	%r14, %r23, 3;
	setp.lt.u32 	%p9, %r11, 4;
	@%p9 bra 	$L__BB0_10;
	add.s32 	%r29, %r33, %r2;
	mul.wide.s32 	%rd18, %r29, 4;
	add.s64 	%rd19, %rd3, %rd18;
	ld.global.f32 	%f73, [%rd19];
	add.s64 	%rd20, %rd2, %rd18;
	ld.global.f32 	%f74, [%rd20];
	add.f32 	%f75, %f73, %f74;
	add.s64 	%rd21, %rd1, %rd18;
	st.global.f32 	[%rd21], %f75;
	ld.global.f32 	%f76, [%rd19+4];
	ld.global.f32 	%f77, [%rd20+4];
	add.f32 	%f78, %f76, %f77;
	st.global.f32 	[%rd21+4], %f78;
	ld.global.f32 	%f79, [%rd19+8];
	ld.global.f32 	%f80, [%rd20+8];
	add.f32 	%f81, %f79, %f80;
	st.global.f32 	[%rd21+8], %f81;
	ld.global.f32 	%f82, [%rd19+12];
	ld.global.f32 	%f83, [%rd20+12];
	add.f32 	%f84, %f82, %f83;
	st.global.f32 	[%rd21+12], %f84;
	add.s32 	%r33, %r33, 4;
$L__BB0_10:
	setp.eq.s32 	%p10, %r14, 0;
	@%p10 bra 	$L__BB0_13;
	add.s32 	%r36, %r33, %r2;
	neg.s32 	%r35, %r14;
$L__BB0_12:
	.pragma "nounroll";
	mul.wide.s32 	%rd22, %r36, 4;
	add.s64 	%rd23, %rd1, %rd22;
	add.s64 	%rd24, %rd2, %rd22;
	add.s64 	%rd25, %rd3, %rd22;
	ld.global.f32 	%f85, [%rd25];
	ld.global.f32 	%f86, [%rd24];
	add.f32 	%f87, %f85, %f86;
	st.global.f32 	[%rd23], %f87;
	add.s32 	%r36, %r36, 1;
	add.s32 	%r35, %r35, 1;
	setp.ne.s32 	%p11, %r35, 0;
	@%p11 bra 	$L__BB0_12;
$L__BB0_13:
	ret;

}


// ===== COMPILED SASS (sm_100) =====

	.target	sm_100

	.elftype	@"ET_EXEC"


//--------------------- .note.nv.tkinfo           --------------------------
	.section	.note.nv.tkinfo,"",@"SHT_NOTE"
	.sectionflags	@"SHF_NOTE_NV_TKINFO"
	.tkinfo
        /*0018*/ 	.word	0x00000002
        /*0030*/ 	.string	""
        /*0030*/ 	.string	"ptxas"
        /*0030*/ 	.string	"Cuda compilation tools, release 13.0, V13.0.88"
        /*0030*/ 	.string	"Build cuda_13.0.r13.0/compiler.36424714_0"
        /*0030*/ 	.string	"-arch sm_100 -m 64 "



//--------------------- .note.nv.cuinfo           --------------------------
	.section	.note.nv.cuinfo,"",@"SHT_NOTE"
	.sectionflags	@"SHF_NOTE_NV_CUINFO"
        /*0018*/ 	.short	0x0002
        /*001a*/ 	.short	0x0064
        /*001c*/ 	.short	0x0082
	.zero		2


//--------------------- .nv.info                  --------------------------
	.section	.nv.info,"",@"SHT_CUDA_INFO"
	.align	4


	//----- nvinfo : EIATTR_REGCOUNT
	.align		4
        /*0000*/ 	.byte	0x04, 0x2f
        /*0002*/ 	.short	(.L_1 - .L_0)
	.align		4
.L_0:
        /*0004*/ 	.word	index@(_Z17MatrixAdditionRowPKfS0_Pfi)
        /*0008*/ 	.word	0x00000016


	//----- nvinfo : EIATTR_FRAME_SIZE
	.align		4
.L_1:
        /*000c*/ 	.byte	0x04, 0x11
        /*000e*/ 	.short	(.L_3 - .L_2)
	.align		4
.L_2:
        /*0010*/ 	.word	index@(_Z17MatrixAdditionRowPKfS0_Pfi)
        /*0014*/ 	.word	0x00000000


	//----- nvinfo : EIATTR_MIN_STACK_SIZE
	.align		4
.L_3:
        /*0018*/ 	.byte	0x04, 0x12
        /*001a*/ 	.short	(.L_5 - .L_4)
	.align		4
.L_4:
        /*001c*/ 	.word	index@(_Z17MatrixAdditionRowPKfS0_Pfi)
        /*0020*/ 	.word	0x00000000
.L_5:


//--------------------- .nv.compat                --------------------------
	.section	.nv.compat,"",@"SHT_CUDA_COMPAT_INFO"
	.align	4
        /*0000*/ 	.byte	0x02, 0x09, 0x00, 0x00, 0x02, 0x02, 0x01, 0x00, 0x02, 0x05, 0x05, 0x00, 0x03, 0x07, 0x01, 0x01
        /*0010*/ 	.byte	0x02, 0x03, 0x00, 0x00, 0x02, 0x06, 0x01, 0x00, 0x04, 0x0b, 0x08, 0x00, 0x09, 0x00, 0x00, 0x00
        /*0020*/ 	.byte	0x00, 0x00, 0x00, 0x00


//--------------------- .nv.info._Z17MatrixAdditionRowPKfS0_Pfi --------------------------
	.section	.nv.info._Z17MatrixAdditionRowPKfS0_Pfi,"",@"SHT_CUDA_INFO"
	.sectionflags	@""
	.align	4


	//----- nvinfo : EIATTR_CUDA_API_VERSION
	.align		4
        /*0000*/ 	.byte	0x04, 0x37
        /*0002*/ 	.short	(.L_7 - .L_6)
.L_6:
        /*0004*/ 	.word	0x00000082


	//----- nvinfo : EIATTR_KPARAM_INFO
	.align		4
.L_7:
        /*0008*/ 	.byte	0x04, 0x17
        /*000a*/ 	.short	(.L_9 - .L_8)
.L_8:
        /*000c*/ 	.word	0x00000000
        /*0010*/ 	.short	0x0003
        /*0012*/ 	.short	0x0018
        /*0014*/ 	.byte	0x00, 0xf0, 0x11, 0x00


	//----- nvinfo : EIATTR_KPARAM_INFO
	.align		4
.L_9:
        /*0018*/ 	.byte	0x04, 0x17
        /*001a*/ 	.short	(.L_11 - .L_10)
.L_10:
        /*001c*/ 	.word	0x00000000
        /*0020*/ 	.short	0x0002
        /*0022*/ 	.short	0x0010
        /*0024*/ 	.byte	0x00, 0xf5, 0x21, 0x00


	//----- nvinfo : EIATTR_KPARAM_INFO
	.align		4
.L_11:
        /*0028*/ 	.byte	0x04, 0x17
        /*002a*/ 	.short	(.L_13 - .L_12)
.L_12:
        /*002c*/ 	.word	0x00000000
        /*0030*/ 	.short	0x0001
        /*0032*/ 	.short	0x0008
        /*0034*/ 	.byte	0x00, 0xf5, 0x21, 0x00


	//----- nvinfo : EIATTR_KPARAM_INFO
	.align		4
.L_13:
        /*0038*/ 	.byte	0x04, 0x17
        /*003a*/ 	.short	(.L_15 - .L_14)
.L_14:
        /*003c*/ 	.word	0x00000000
        /*0040*/ 	.short	0x0000
        /*0042*/ 	.short	0x0000
        /*0044*/ 	.byte	0x00, 0xf5, 0x21, 0x00


	//----- nvinfo : EIATTR_SPARSE_MMA_MASK
	.align		4
.L_15:
        /*0048*/ 	.byte	0x03, 0x50
        /*004a*/ 	.short	0x0000


	//----- nvinfo : EIATTR_MAXREG_COUNT
	.align		4
        /*004c*/ 	.byte	0x03, 0x1b
        /*004e*/ 	.short	0x00ff


	//----- nvinfo : EIATTR_MERCURY_ISA_VERSION
	.align		4
        /*0050*/ 	.byte	0x03, 0x5f
        /*0052*/ 	.short	0x0101


	//----- nvinfo : EIATTR_VRC_CTA_INIT_COUNT
	.align		4
        /*0054*/ 	.byte	0x02, 0x4a
	.zero		1
	.zero		1


	//----- nvinfo : EIATTR_EXIT_INSTR_OFFSETS
	.align		4
        /*0058*/ 	.byte	0x04, 0x1c
        /*005a*/ 	.short	(.L_17 - .L_16)


	//   ....[0]....
.L_16:
        /*005c*/ 	.word	0x00000080


	//   ....[1]....
        /*0060*/ 	.word	0x00000680


	//   ....[2]....
        /*0064*/ 	.word	0x00000950


	//   ....[3]....
        /*0068*/ 	.word	0x00000b20


	//   ....[4]....
        /*006c*/ 	.word	0x00000c30


	//----- nvinfo : EIATTR_CBANK_PARAM_SIZE
	.align		4
.L_17:
        /*0070*/ 	.byte	0x03, 0x19
        /*0072*/ 	.short	0x001c


	//----- nvinfo : EIATTR_PARAM_CBANK
	.align		4
        /*0074*/ 	.byte	0x04, 0x0a
        /*0076*/ 	.short	(.L_19 - .L_18)
	.align		4
.L_18:
        /*0078*/ 	.word	index@(.nv.constant0._Z17MatrixAdditionRowPKfS0_Pfi)
        /*007c*/ 	.short	0x0380
        /*007e*/ 	.short	0x001c


	//----- nvinfo : EIATTR_SW_WAR
	.align		4
.L_19:
        /*0080*/ 	.byte	0x04, 0x36
        /*0082*/ 	.short	(.L_21 - .L_20)
.L_20:
        /*0084*/ 	.word	0x00000008
.L_21:


//--------------------- .nv.callgraph             --------------------------
	.section	.nv.callgraph,"",@"SHT_CUDA_CALLGRAPH"
	.align	4
	.sectionentsize	8
	.align		4
        /*0000*/ 	.word	0x00000000
	.align		4
        /*0004*/ 	.word	0xffffffff
	.align		4
        /*0008*/ 	.word	0x00000000
	.align		4
        /*000c*/ 	.word	0xfffffffe
	.align		4
        /*0010*/ 	.word	0x00000000
	.align		4
        /*0014*/ 	.word	0xfffffffd
	.align		4
        /*0018*/ 	.word	0x00000000
	.align		4
        /*001c*/ 	.word	0xfffffffc


//--------------------- .text._Z17MatrixAdditionRowPKfS0_Pfi --------------------------
	.section	.text._Z17MatrixAdditionRowPKfS0_Pfi,"ax",@progbits
	.align	128
        .global         _Z17MatrixAdditionRowPKfS0_Pfi
        .type           _Z17MatrixAdditionRowPKfS0_Pfi,@function
        .size           _Z17MatrixAdditionRowPKfS0_Pfi,(.L_x_6 - _Z17MatrixAdditionRowPKfS0_Pfi)
        .other          _Z17MatrixAdditionRowPKfS0_Pfi,@"STO_CUDA_ENTRY STV_DEFAULT"
_Z17MatrixAdditionRowPKfS0_Pfi:
.text._Z17MatrixAdditionRowPKfS0_Pfi:
[----:B------:R-:W-:Y:S01]  /*0000*/  LDC R1, c[0x0][0x37c] ;  /* 0x0000df00ff017b82 */ /* 0x000fe20000000800 */
[----:B------:R-:W0:Y:S07]  /*0010*/  S2R R0, SR_TID.X ;  /* 0x0000000000007919 */ /* 0x000e2e0000002100 */
[----:B------:R-:W0:Y:S08]  /*0020*/  S2UR UR4, SR_CTAID.X ;  /* 0x00000000000479c3 */ /* 0x000e300000002500 */
[----:B------:R-:W0:Y:S08]  /*0030*/  LDC R3, c[0x0][0x360] ;  /* 0x0000d800ff037b82 */ /* 0x000e300000000800 */
[----:B------:R-:W1:Y:S01]  /*0040*/  LDC R2, c[0x0][0x398] ;  /* 0x0000e600ff027b82 */ /* 0x000e620000000800 */
[----:B0-----:R-:W-:Y:S01]  /*0050*/  IMAD R3, R3, UR4, R0 ;  /* 0x0000000403037c24 */ /* 0x001fe2000f8e0200 */
[----:B-1----:R-:W-:-:S04]  /*0060*/  ISETP.GE.AND P0, PT, R2, 0x1, PT ;  /* 0x000000010200780c */ /* 0x002fc80003f06270 */
[----:B------:R-:W-:-:S13]  /*0070*/  ISETP.GE.OR P0, PT, R3, R2, !P0 ;  /* 0x000000020300720c */ /* 0x000fda0004706670 */
[----:B------:R-:W-:Y:S05]  /*0080*/  @P0 EXIT ;  /* 0x000000000000094d */ /* 0x000fea0003800000 */
[C---:B------:R-:W-:Y:S01]  /*0090*/  ISETP.GE.U32.AND P1, PT, R2.reuse, 0x10, PT ;  /* 0x000000100200780c */ /* 0x040fe20003f26070 */
[----:B------:R-:W-:Y:S01]  /*00a0*/  IMAD R0, R3, R2, RZ ;  /* 0x0000000203007224 */ /* 0x000fe200078e02ff */
[----:B------:R-:W-:Y:S01]  /*00b0*/  LOP3.LUT R14, R2, 0xf, RZ, 0xc0, !PT ;  /* 0x0000000f020e7812 */ /* 0x000fe200078ec0ff */
[----:B------:R-:W0:Y:S01]  /*00c0*/  LDCU.64 UR12, c[0x0][0x358] ;  /* 0x00006b00ff0c77ac */ /* 0x000e220008000a00 */
[----:B------:R-:W-:Y:S02]  /*00d0*/  HFMA2 R3, -RZ, RZ, 0, 0 ;  /* 0x00000000ff037431 */ /* 0x000fe400000001ff */
[----:B------:R-:W-:-:S07]  /*00e0*/  ISETP.NE.AND P0, PT, R14, RZ, PT ;  /* 0x000000ff0e00720c */ /* 0x000fce0003f05270 */
[----:B------:R-:W-:Y:S06]  /*00f0*/  @!P1 BRA `(.L_x_0) ;  /* 0x0000000400609947 */ /* 0x000fec0003800000 */
[----:B------:R-:W1:Y:S01]  /*0100*/  LDCU.128 UR4, c[0x0][0x380] ;  /* 0x00007000ff0477ac */ /* 0x000e620008000c00 */
[----:B------:R-:W-:Y:S02]  /*0110*/  LOP3.LUT R3, R2, 0x7ffffff0, RZ, 0xc0, !PT ;  /* 0x7ffffff002037812 */ /* 0x000fe400078ec0ff */
[----:B------:R-:W-:Y:S01]  /*0120*/  MOV R10, R0 ;  /* 0x00000000000a7202 */ /* 0x000fe20000000f00 */
[----:B------:R-:W2:Y:S01]  /*0130*/  LDCU.64 UR10, c[0x0][0x390] ;  /* 0x00007200ff0a77ac */ /* 0x000ea20008000a00 */
[----:B------:R-:W-:Y:S01]  /*0140*/  IADD3 R11, PT, PT, -R3, RZ, RZ ;  /* 0x000000ff030b7210 */ /* 0x000fe20007ffe1ff */
[----:B-1----:R-:W-:Y:S02]  /*0150*/  UIADD3 UR8, UP0, UPT, UR4, 0x20, URZ ;  /* 0x0000002004087890 */ /* 0x002fe4000ff1e0ff */
[----:B------:R-:W-:Y:S02]  /*0160*/  UIADD3 UR6, UP1, UPT, UR6, 0x20, URZ ;  /* 0x0000002006067890 */ /* 0x000fe4000ff3e0ff */
[----:B--2---:R-:W-:-:S02]  /*0170*/  UIADD3 UR4, UP2, UPT, UR10, 0x20, URZ ;  /* 0x000000200a047890 */ /* 0x004fc4000ff5e0ff */
[----:B------:R-:W-:Y:S02]  /*0180*/  UIADD3.X UR9, UPT, UPT, URZ, UR5, URZ, UP0, !UPT ;  /* 0x00000005ff097290 */ /* 0x000fe400087fe4ff */
[----:B------:R-:W-:Y:S02]  /*0190*/  UIADD3.X UR7, UPT, UPT, URZ, UR7, URZ, UP1, !UPT ;  /* 0x00000007ff077290 */ /* 0x000fe40008ffe4ff */
[----:B------:R-:W-:-:S12]  /*01a0*/  UIADD3.X UR5, UPT, UPT, URZ, UR11, URZ, UP2, !UPT ;  /* 0x0000000bff057290 */ /* 0x000fd800097fe4ff */
.L_x_1:
[----:B------:R-:W-:Y:S02]  /*01b0*/  MOV R4, UR8 ;  /* 0x0000000800047c02 */ /* 0x000fe40008000f00 */
[----:B------:R-:W-:Y:S02]  /*01c0*/  MOV R5, UR9 ;  /* 0x0000000900057c02 */ /* 0x000fe40008000f00 */
[----:B------:R-:W-:Y:S02]  /*01d0*/  MOV R6, UR6 ;  /* 0x0000000600067c02 */ /* 0x000fe40008000f00 */
[----:B------:R-:W-:Y:S01]  /*01e0*/  MOV R7, UR7 ;  /* 0x0000000700077c02 */ /* 0x000fe20008000f00 */
[----:B------:R-:W-:-:S04]  /*01f0*/  IMAD.WIDE R4, R10, 0x4, R4 ;  /* 0x000000040a047825 */ /* 0x000fc800078e0204 */
[----:B------:R-:W-:Y:S01]  /*0200*/  IMAD.WIDE R6, R10, 0x4, R6 ;  /* 0x000000040a067825 */ /* 0x000fe200078e0206 */
[----:B0-----:R-:W2:Y:S04]  /*0210*/  LDG.E R12, desc[UR12][R4.64+-0x20] ;  /* 0xffffe00c040c7981 */ /* 0x001ea8000c1e1900 */
[----:B----4-:R-:W2:Y:S01]  /*0220*/  LDG.E R13, desc[UR12][R6.64+-0x20] ;  /* 0xffffe00c060d7981 */ /* 0x010ea2000c1e1900 */
[----:B------:R-:W-:Y:S02]  /*0230*/  MOV R8, UR4 ;  /* 0x0000000400087c02 */ /* 0x000fe40008000f00 */
[----:B------:R-:W-:-:S03]  /*0240*/  MOV R9, UR5 ;  /* 0x0000000500097c02 */ /* 0x000fc60008000f00 */
[----:B------:R-:W-:-:S04]  /*0250*/  IMAD.WIDE R8, R10, 0x4, R8 ;  /* 0x000000040a087825 */ /* 0x000fc800078e0208 */
[----:B--2---:R-:W-:-:S05]  /*0260*/  FADD R13, R12, R13 ;  /* 0x0000000d0c0d7221 */ /* 0x004fca0000000000 */
[----:B------:R0:W-:Y:S04]  /*0270*/  STG.E desc[UR12][R8.64+-0x20], R13 ;  /* 0xffffe00d08007986 */ /* 0x0001e8000c10190c */
[----:B------:R-:W2:Y:S04]  /*0280*/  LDG.E R12, desc[UR12][R4.64+-0x1c] ;  /* 0xffffe40c040c7981 */ /* 0x000ea8000c1e1900 */
[----:B------:R-:W2:Y:S02]  /*0290*/  LDG.E R15, desc[UR12][R6.64+-0x1c] ;  /* 0xffffe40c060f7981 */ /* 0x000ea4000c1e1900 */
[----:B--2---:R-:W-:-:S05]  /*02a0*/  FADD R15, R12, R15 ;  /* 0x0000000f0c0f7221 */ /* 0x004fca0000000000 */
[----:B------:R1:W-:Y:S04]  /*02b0*/  STG.E desc[UR12][R8.64+-0x1c], R15 ;  /* 0xffffe40f08007986 */ /* 0x0003e8000c10190c */
[----:B------:R-:W2:Y:S04]  /*02c0*/  LDG.E R12, desc[UR12][R4.64+-0x18] ;  /* 0xffffe80c040c7981 */ /* 0x000ea8000c1e1900 */
[----:B------:R-:W2:Y:S02]  /*02d0*/  LDG.E R17, desc[UR12][R6.64+-0x18] ;  /* 0xffffe80c06117981 */ /* 0x000ea4000c1e1900 */
[----:B--2---:R-:W-:-:S05]  /*02e0*/  FADD R17, R12, R17 ;  /* 0x000000110c117221 */ /* 0x004fca0000000000 */
[----:B------:R2:W-:Y:S04]  /*02f0*/  STG.E desc[UR12][R8.64+-0x18], R17 ;  /* 0xffffe81108007986 */ /* 0x0005e8000c10190c */
[----:B------:R-:W3:Y:S04]  /*0300*/  LDG.E R12, desc[UR12][R4.64+-0x14] ;  /* 0xffffec0c040c7981 */ /* 0x000ee8000c1e1900 */
[----:B------:R-:W3:Y:S02]  /*0310*/  LDG.E R19, desc[UR12][R6.64+-0x14] ;  /* 0xffffec0c06137981 */ /* 0x000ee4000c1e1900 */
[----:B---3--:R-:W-:-:S05]  /*0320*/  FADD R19, R12, R19 ;  /* 0x000000130c137221 */ /* 0x008fca0000000000 */
[----:B------:R3:W-:Y:S04]  /*0330*/  STG.E desc[UR12][R8.64+-0x14], R19 ;  /* 0xffffec1308007986 */ /* 0x0007e8000c10190c */
[----:B------:R-:W4:Y:S04]  /*0340*/  LDG.E R12, desc[UR12][R4.64+-0x10] ;  /* 0xfffff00c040c7981 */ /* 0x000f28000c1e1900 */
[----:B0-----:R-:W4:Y:S02]  /*0350*/  LDG.E R13, desc[UR12][R6.64+-0x10] ;  /* 0xfffff00c060d7981 */ /* 0x001f24000c1e1900 */
[----:B----4-:R-:W-:-:S05]  /*0360*/  FADD R13, R12, R13 ;  /* 0x0000000d0c0d7221 */ /* 0x010fca0000000000 */
[----:B------:R0:W-:Y:S04]  /*0370*/  STG.E desc[UR12][R8.64+-0x10], R13 ;  /* 0xfffff00d08007986 */ /* 0x0001e8000c10190c */
[----:B------:R-:W4:Y:S04]  /*0380*/  LDG.E R12, desc[UR12][R4.64+-0xc] ;  /* 0xfffff40c040c7981 */ /* 0x000f28000c1e1900 */
[----:B-1----:R-:W4:Y:S02]  /*0390*/  LDG.E R15, desc[UR12][R6.64+-0xc] ;  /* 0xfffff40c060f7981 */ /* 0x002f24000c1e1900 */
[----:B----4-:R-:W-:-:S05]  /*03a0*/  FADD R15, R12, R15 ;  /* 0x0000000f0c0f7221 */ /* 0x010fca0000000000 */
[----:B------:R1:W-:Y:S04]  /*03b0*/  STG.E desc[UR12][R8.64+-0xc], R15 ;  /* 0xfffff40f08007986 */ /* 0x0003e8000c10190c */
[----:B------:R-:W4:Y:S04]  /*03c0*/  LDG.E R12, desc[UR12][R4.64+-0x8] ;  /* 0xfffff80c040c7981 */ /* 0x000f28000c1e1900 */
[----:B--2---:R-:W4:Y:S02]  /*03d0*/  LDG.E R17, desc[UR12][R6.64+-0x8] ;  /* 0xfffff80c06117981 */ /* 0x004f24000c1e1900 */
[----:B----4-:R-:W-:-:S05]  /*03e0*/  FADD R17, R12, R17 ;  /* 0x000000110c117221 */ /* 0x010fca0000000000 */
[----:B------:R2:W-:Y:S04]  /*03f0*/  STG.E desc[UR12][R8.64+-0x8], R17 ;  /* 0xfffff81108007986 */ /* 0x0005e8000c10190c */
[----:B------:R-:W4:Y:S04]  /*0400*/  LDG.E R12, desc[UR12][R4.64+-0x4] ;  /* 0xfffffc0c040c7981 */ /* 0x000f28000c1e1900 */
[----:B---3--:R-:W4:Y:S02]  /*0410*/  LDG.E R19, desc[UR12][R6.64+-0x4] ;  /* 0xfffffc0c06137981 */ /* 0x008f24000c1e1900 */
[----:B----4-:R-:W-:-:S05]  /*0420*/  FADD R19, R12, R19 ;  /* 0x000000130c137221 */ /* 0x010fca0000000000 */
        /* <DEDUP_REMOVED lines=21> */
[----:B------:R-:W5:Y:S04]  /*0580*/  LDG.E R12, desc[UR12][R4.64+0x14] ;  /* 0x0000140c040c7981 */ /* 0x000f68000c1e1900 */
[----:B-1----:R-:W5:Y:S02]  /*0590*/  LDG.E R15, desc[UR12][R6.64+0x14] ;  /* 0x0000140c060f7981 */ /* 0x002f64000c1e1900 */
[----:B-----5:R-:W-:-:S05]  /*05a0*/  FADD R15, R12, R15 ;  /* 0x0000000f0c0f7221 */ /* 0x020fca0000000000 */
[----:B------:R4:W-:Y:S04]  /*05b0*/  STG.E desc[UR12][R8.64+0x14], R15 ;  /* 0x0000140f08007986 */ /* 0x0009e8000c10190c */
[----:B------:R-:W5:Y:S04]  /*05c0*/  LDG.E R12, desc[UR12][R4.64+0x18] ;  /* 0x0000180c040c7981 */ /* 0x000f68000c1e1900 */
[----:B--2---:R-:W5:Y:S01]  /*05d0*/  LDG.E R17, desc[UR12][R6.64+0x18] ;  /* 0x0000180c06117981 */ /* 0x004f62000c1e1900 */
[----:B------:R-:W-:Y:S01]  /*05e0*/  IADD3 R11, PT, PT, R11, 0x10, RZ ;  /* 0x000000100b0b7810 */ /* 0x000fe20007ffe0ff */
[----:B-----5:R-:W-:-:S05]  /*05f0*/  FADD R17, R12, R17 ;  /* 0x000000110c117221 */ /* 0x020fca0000000000 */
[----:B------:R4:W-:Y:S04]  /*0600*/  STG.E desc[UR12][R8.64+0x18], R17 ;  /* 0x0000181108007986 */ /* 0x0009e8000c10190c */
[----:B------:R-:W2:Y:S04]  /*0610*/  LDG.E R12, desc[UR12][R4.64+0x1c] ;  /* 0x00001c0c040c7981 */ /* 0x000ea8000c1e1900 */
[----:B---3--:R-:W2:Y:S01]  /*0620*/  LDG.E R19, desc[UR12][R6.64+0x1c] ;  /* 0x00001c0c06137981 */ /* 0x008ea2000c1e1900 */
[----:B------:R-:W-:Y:S02]  /*0630*/  ISETP.NE.AND P1, PT, R11, RZ, PT ;  /* 0x000000ff0b00720c */ /* 0x000fe40003f25270 */
[----:B------:R-:W-:Y:S01]  /*0640*/  IADD3 R10, PT, PT, R10, 0x10, RZ ;  /* 0x000000100a0a7810 */ /* 0x000fe20007ffe0ff */
[----:B--2---:R-:W-:-:S05]  /*0650*/  FADD R19, R12, R19 ;  /* 0x000000130c137221 */ /* 0x004fca0000000000 */
[----:B------:R4:W-:Y:S05]  /*0660*/  STG.E desc[UR12][R8.64+0x1c], R19 ;  /* 0x00001c1308007986 */ /* 0x0009ea000c10190c */
[----:B------:R-:W-:Y:S05]  /*0670*/  @P1 BRA `(.L_x_1) ;  /* 0xfffffff800cc1947 */ /* 0x000fea000383ffff */
.L_x_0:
[----:B0-----:R-:W-:Y:S05]  /*0680*/  @!P0 EXIT ;  /* 0x000000000000894d */ /* 0x001fea0003800000 */
[----:B------:R-:W-:Y:S02]  /*0690*/  ISETP.GE.U32.AND P0, PT, R14, 0x8, PT ;  /* 0x000000080e00780c */ /* 0x000fe40003f06070 */
[----:B------:R-:W-:-:S04]  /*06a0*/  LOP3.LUT R12, R2, 0x7, RZ, 0xc0, !PT ;  /* 0x00000007020c7812 */ /* 0x000fc800078ec0ff */
[----:B------:R-:W-:-:S07]  /*06b0*/  ISETP.NE.AND P1, PT, R12, RZ, PT ;  /* 0x000000ff0c00720c */ /* 0x000fce0003f25270 */
[----:B------:R-:W-:Y:S06]  /*06c0*/  @!P0 BRA `(.L_x_2) ;  /* 0x0000000000a08947 */ /* 0x000fec0003800000 */
[----:B------:R-:W0:Y:S01]  /*06d0*/  LDC.64 R4, c[0x0][0x380] ;  /* 0x0000e000ff047b82 */ /* 0x000e220000000a00 */
[----:B------:R-:W-:-:S07]  /*06e0*/  IADD3 R11, PT, PT, R0, R3, RZ ;  /* 0x00000003000b7210 */ /* 0x000fce0007ffe0ff */
[----:B------:R-:W1:Y:S08]  /*06f0*/  LDC.64 R6, c[0x0][0x388] ;  /* 0x0000e200ff067b82 */ /* 0x000e700000000a00 */
[----:B----4-:R-:W2:Y:S01]  /*0700*/  LDC.64 R8, c[0x0][0x390] ;  /* 0x0000e400ff087b82 */ /* 0x010ea20000000a00 */
[----:B0-----:R-:W-:-:S05]  /*0710*/  IMAD.WIDE R4, R11, 0x4, R4 ;  /* 0x000000040b047825 */ /* 0x001fca00078e0204 */
[----:B------:R-:W3:Y:S01]  /*0720*/  LDG.E R10, desc[UR12][R4.64] ;  /* 0x0000000c040a7981 */ /* 0x000ee2000c1e1900 */
[----:B-1----:R-:W-:-:S05]  /*0730*/  IMAD.WIDE R6, R11, 0x4, R6 ;  /* 0x000000040b067825 */ /* 0x002fca00078e0206 */
[----:B------:R-:W3:Y:S01]  /*0740*/  LDG.E R13, desc[UR12][R6.64] ;  /* 0x0000000c060d7981 */ /* 0x000ee2000c1e1900 */
[----:B--2---:R-:W-:-:S04]  /*0750*/  IMAD.WIDE R8, R11, 0x4, R8 ;  /* 0x000000040b087825 */ /* 0x004fc800078e0208 */
[----:B---3--:R-:W-:-:S05]  /*0760*/  FADD R13, R10, R13 ;  /* 0x0000000d0a0d7221 */ /* 0x008fca0000000000 */
        /* <DEDUP_REMOVED lines=25> */
[----:B------:R-:W2:Y:S04]  /*0900*/  LDG.E R10, desc[UR12][R4.64+0x1c] ;  /* 0x00001c0c040a7981 */ /* 0x000ea8000c1e1900 */
[----:B---3--:R-:W2:Y:S01]  /*0910*/  LDG.E R17, desc[UR12][R6.64+0x1c] ;  /* 0x00001c0c06117981 */ /* 0x008ea2000c1e1900 */
[----:B------:R-:W-:Y:S01]  /*0920*/  IADD3 R3, PT, PT, R3, 0x8, RZ ;  /* 0x0000000803037810 */ /* 0x000fe20007ffe0ff */
[----:B--2---:R-:W-:-:S05]  /*0930*/  FADD R17, R10, R17 ;  /* 0x000000110a117221 */ /* 0x004fca0000000000 */
[----:B------:R0:W-:Y:S02]  /*0940*/  STG.E desc[UR12][R8.64+0x1c], R17 ;  /* 0x00001c1108007986 */ /* 0x0001e4000c10190c */
.L_x_2:
[----:B------:R-:W-:Y:S05]  /*0950*/  @!P1 EXIT ;  /* 0x000000000000994d */ /* 0x000fea0003800000 */
[----:B------:R-:W-:Y:S02]  /*0960*/  ISETP.GE.U32.AND P0, PT, R12, 0x4, PT ;  /* 0x000000040c00780c */ /* 0x000fe40003f06070 */
[----:B------:R-:W-:-:S04]  /*0970*/  LOP3.LUT R2, R2, 0x3, RZ, 0xc0, !PT ;  /* 0x0000000302027812 */ /* 0x000fc800078ec0ff */
[----:B------:R-:W-:-:S07]  /*0980*/  ISETP.NE.AND P1, PT, R2, RZ, PT ;  /* 0x000000ff0200720c */ /* 0x000fce0003f25270 */
[----:B------:R-:W-:Y:S06]  /*0990*/  @!P0 BRA `(.L_x_3) ;  /* 0x0000000000608947 */ /* 0x000fec0003800000 */
[----:B------:R-:W1:Y:S01]  /*09a0*/  LDC.64 R4, c[0x0][0x380] ;  /* 0x0000e000ff047b82 */ /* 0x000e620000000a00 */
[----:B0---4-:R-:W-:-:S07]  /*09b0*/  IADD3 R13, PT, PT, R0, R3, RZ ;  /* 0x00000003000d7210 */ /* 0x011fce0007ffe0ff */
[----:B------:R-:W0:Y:S08]  /*09c0*/  LDC.64 R6, c[0x0][0x388] ;  /* 0x0000e200ff067b82 */ /* 0x000e300000000a00 */
[----:B------:R-:W2:Y:S01]  /*09d0*/  LDC.64 R8, c[0x0][0x390] ;  /* 0x0000e400ff087b82 */ /* 0x000ea20000000a00 */
[----:B-1----:R-:W-:-:S05]  /*09e0*/  IMAD.WIDE R4, R13, 0x4, R4 ;  /* 0x000000040d047825 */ /* 0x002fca00078e0204 */
[----:B------:R-:W3:Y:S01]  /*09f0*/  LDG.E R10, desc[UR12][R4.64] ;  /* 0x0000000c040a7981 */ /* 0x000ee2000c1e1900 */
[----:B0-----:R-:W-:-:S05]  /*0a00*/  IMAD.WIDE R6, R13, 0x4, R6 ;  /* 0x000000040d067825 */ /* 0x001fca00078e0206 */
        /* <DEDUP_REMOVED lines=12> */
[----:B------:R-:W2:Y:S04]  /*0ad0*/  LDG.E R10, desc[UR12][R4.64+0xc] ;  /* 0x00000c0c040a7981 */ /* 0x000ea8000c1e1900 */
[----:B------:R-:W2:Y:S01]  /*0ae0*/  LDG.E R17, desc[UR12][R6.64+0xc] ;  /* 0x00000c0c06117981 */ /* 0x000ea2000c1e1900 */
[----:B------:R-:W-:Y:S01]  /*0af0*/  IADD3 R3, PT, PT, R3, 0x4, RZ ;  /* 0x0000000403037810 */ /* 0x000fe20007ffe0ff */
[----:B--2---:R-:W-:-:S05]  /*0b00*/  FADD R17, R10, R17 ;  /* 0x000000110a117221 */ /* 0x004fca0000000000 */
[----:B------:R1:W-:Y:S02]  /*0b10*/  STG.E desc[UR12][R8.64+0xc], R17 ;  /* 0x00000c1108007986 */ /* 0x0003e4000c10190c */
.L_x_3:
[----:B------:R-:W-:Y:S05]  /*0b20*/  @!P1 EXIT ;  /* 0x000000000000994d */ /* 0x000fea0003800000 */
[----:B01--4-:R-:W0:Y:S01]  /*0b30*/  LDC.64 R8, c[0x0][0x390] ;  /* 0x0000e400ff087b82 */ /* 0x013e220000000a00 */
[----:B------:R-:W-:Y:S02]  /*0b40*/  IADD3 R15, PT, PT, R0, R3, RZ ;  /* 0x00000003000f7210 */ /* 0x000fe40007ffe0ff */
[----:B------:R-:W-:-:S05]  /*0b50*/  IADD3 R0, PT, PT, -R2, RZ, RZ ;  /* 0x000000ff02007210 */ /* 0x000fca0007ffe1ff */
[----:B------:R-:W1:Y:S08]  /*0b60*/  LDC.64 R12, c[0x0][0x380] ;  /* 0x0000e000ff0c7b82 */ /* 0x000e700000000a00 */
[----:B------:R-:W2:Y:S02]  /*0b70*/  LDC.64 R10, c[0x0][0x388] ;  /* 0x0000e200ff0a7b82 */ /* 0x000ea40000000a00 */
.L_x_4:
[----:B--2---:R-:W-:-:S04]  /*0b80*/  IMAD.WIDE R4, R15, 0x4, R10 ;  /* 0x000000040f047825 */ /* 0x004fc800078e020a */
[C---:B-1----:R-:W-:Y:S02]  /*0b90*/  IMAD.WIDE R6, R15.reuse, 0x4, R12 ;  /* 0x000000040f067825 */ /* 0x042fe400078e020c */
[----:B------:R-:W2:Y:S04]  /*0ba0*/  LDG.E R5, desc[UR12][R4.64] ;  /* 0x0000000c04057981 */ /* 0x000ea8000c1e1900 */
[----:B------:R-:W2:Y:S01]  /*0bb0*/  LDG.E R6, desc[UR12][R6.64] ;  /* 0x0000000c06067981 */ /* 0x000ea2000c1e1900 */
[----:B------:R-:W-:Y:S01]  /*0bc0*/  IADD3 R0, PT, PT, R0, 0x1, RZ ;  /* 0x0000000100007810 */ /* 0x000fe20007ffe0ff */
[C---:B0--3--:R-:W-:Y:S01]  /*0bd0*/  IMAD.WIDE R2, R15.reuse, 0x4, R8 ;  /* 0x000000040f027825 */ /* 0x049fe200078e0208 */
[----:B------:R-:W-:Y:S02]  /*0be0*/  IADD3 R15, PT, PT, R15, 0x1, RZ ;  /* 0x000000010f0f7810 */ /* 0x000fe40007ffe0ff */
[----:B------:R-:W-:Y:S01]  /*0bf0*/  ISETP.NE.AND P0, PT, R0, RZ, PT ;  /* 0x000000ff0000720c */ /* 0x000fe20003f05270 */
[----:B--2---:R-:W-:-:S05]  /*0c00*/  FADD R17, R6, R5 ;  /* 0x0000000506117221 */ /* 0x004fca0000000000 */
[----:B------:R3:W-:Y:S07]  /*0c10*/  STG.E desc[UR12][R2.64], R17 ;  /* 0x0000001102007986 */ /* 0x0007ee000c10190c */
[----:B------:R-:W-:Y:S05]  /*0c20*/  @P0 BRA `(.L_x_4) ;  /* 0xfffffffc00d40947 */ /* 0x000fea000383ffff */
[----:B------:R-:W-:Y:S05]  /*0c30*/  EXIT ;  /* 0x000000000000794d */ /* 0x000fea0003800000 */
.L_x_5:
[----:B------:R-:W-:-:S00]  /*0c40*/  BRA `(.L_x_5) ;  /* 0xfffffffc00fc7947 */ /* 0x000fc0000383ffff */
[----:B------:R-:W-:-:S00]  /*0c50*/  NOP ;  /* 0x0000000000007918 */ /* 0x000fc00000000000 */
        /* <DEDUP_REMOVED lines=10> */
.L_x_6:


//--------------------- .nv.shared.reserved.0     --------------------------
	.section	.nv.shared.reserved.0,"aw",@nobits
	.weak		__nv_reservedSMEM_offset_0_alias
	.size		__nv_reservedSMEM_offset_0_alias, 0, 64
	.other		__nv_reservedSMEM_offset_0_alias,@"STO_CUDA_RESERVED_SHARED STV_DEFAULT"
__nv_reservedSMEM_offset_0_alias:
	.zero		0
	.zero		64


//--------------------- .nv.constant0._Z17MatrixAdditionRowPKfS0_Pfi --------------------------
	.section	.nv.constant0._Z17MatrixAdditionRowPKfS0_Pfi,"a",@progbits
	.sectionflags	@""
	.align	4
.nv.constant0._Z17MatrixAdditionRowPKfS0_Pfi:
	.zero		924


//--------------------- SYMBOLS --------------------------

	.type		.nv.reservedSmem.offset0,@object
	.size		.nv.reservedSmem.offset0,0x4
